	.headerflags	@"EF_CUDA_TEXMODE_UNIFIED EF_CUDA_64BIT_ADDRESS EF_CUDA_ACCELERATORS EF_CUDA_SM90 EF_CUDA_VIRTUAL_SM(EF_CUDA_SM90)"
	.elftype	@"ET_EXEC"


//--------------------- .nv.info                  --------------------------
	.section	.nv.info,"",@"SHT_CUDA_INFO"
	.align	4


	//----- nvinfo : EIATTR_REGCOUNT
	.align		4
        /*0000*/ 	.byte	0x04, 0x2f
        /*0002*/ 	.short	(.L_3 - .L_2)
	.align		4
.L_2:
        /*0004*/ 	.word	index@(triton_poi_fused__native_batch_norm_legit_no_training__unsafe_index_add_mul_relu_sub_40)
        /*0008*/ 	.word	0x00000024


	//----- nvinfo : EIATTR_MIN_STACK_SIZE
	.align		4
.L_3:
        /*000c*/ 	.byte	0x04, 0x12
        /*000e*/ 	.short	(.L_5 - .L_4)
	.align		4
.L_4:
        /*0010*/ 	.word	index@(triton_poi_fused__native_batch_norm_legit_no_training__unsafe_index_add_mul_relu_sub_40)
        /*0014*/ 	.word	0x00000000


	//----- nvinfo : EIATTR_FRAME_SIZE
	.align		4
.L_5:
        /*0018*/ 	.byte	0x04, 0x11
        /*001a*/ 	.short	(.L_7 - .L_6)
	.align		4
.L_6:
        /*001c*/ 	.word	index@(triton_poi_fused__native_batch_norm_legit_no_training__unsafe_index_add_mul_relu_sub_40)
        /*0020*/ 	.word	0x00000000


	//----- nvinfo : EIATTR_MIN_STACK_SIZE
	.align		4
.L_7:
        /*0024*/ 	.byte	0x04, 0x12
        /*0026*/ 	.short	(.L_9 - .L_8)
	.align		4
.L_8:
        /*0028*/ 	.word	index@(triton_poi_fused__native_batch_norm_legit_no_training__unsafe_index_add_mul_relu_sub_40)
        /*002c*/ 	.word	0x00000000
.L_9:


//--------------------- .nv.info.triton_poi_fused__native_batch_norm_legit_no_training__unsafe_index_add_mul_relu_sub_40 --------------------------
	.section	.nv.info.triton_poi_fused__native_batch_norm_legit_no_training__unsafe_index_add_mul_relu_sub_40,"",@"SHT_CUDA_INFO"
	.sectionflags	@""
	.align	4


	//----- nvinfo : EIATTR_CUDA_API_VERSION
	.align		4
        /*0000*/ 	.byte	0x04, 0x37
        /*0002*/ 	.short	(.L_11 - .L_10)
.L_10:
        /*0004*/ 	.word	0x0000007c


	//----- nvinfo : EIATTR_KPARAM_INFO
	.align		4
.L_11:
        /*0008*/ 	.byte	0x04, 0x17
        /*000a*/ 	.short	(.L_13 - .L_12)
.L_12:
        /*000c*/ 	.word	0x00000000
        /*0010*/ 	.short	0x000e
        /*0012*/ 	.short	0x006c
        /*0014*/ 	.byte	0x00, 0xf0, 0x11, 0x00


	//----- nvinfo : EIATTR_KPARAM_INFO
	.align		4
.L_13:
        /*0018*/ 	.byte	0x04, 0x17
        /*001a*/ 	.short	(.L_15 - .L_14)
.L_14:
        /*001c*/ 	.word	0x00000000
        /*0020*/ 	.short	0x000d
        /*0022*/ 	.short	0x0068
        /*0024*/ 	.byte	0x00, 0xf0, 0x11, 0x00


	//----- nvinfo : EIATTR_KPARAM_INFO
	.align		4
.L_15:
        /*0028*/ 	.byte	0x04, 0x17
        /*002a*/ 	.short	(.L_17 - .L_16)
.L_16:
        /*002c*/ 	.word	0x00000000
        /*0030*/ 	.short	0x000c
        /*0032*/ 	.short	0x0060
        /*0034*/ 	.byte	0x00, 0xf4, 0x21, 0x00


	//----- nvinfo : EIATTR_KPARAM_INFO
	.align		4
.L_17:
        /*0038*/ 	.byte	0x04, 0x17
        /*003a*/ 	.short	(.L_19 - .L_18)
.L_18:
        /*003c*/ 	.word	0x00000000
        /*0040*/ 	.short	0x000b
        /*0042*/ 	.short	0x0058
        /*0044*/ 	.byte	0x00, 0xf4, 0x21, 0x00


	//----- nvinfo : EIATTR_KPARAM_INFO
	.align		4
.L_19:
        /*0048*/ 	.byte	0x04, 0x17
        /*004a*/ 	.short	(.L_21 - .L_20)
.L_20:
        /*004c*/ 	.word	0x00000000
        /*0050*/ 	.short	0x000a
        /*0052*/ 	.short	0x0050
        /*0054*/ 	.byte	0x00, 0xf4, 0x21, 0x00


	//----- nvinfo : EIATTR_KPARAM_INFO
	.align		4
.L_21:
        /*0058*/ 	.byte	0x04, 0x17
        /*005a*/ 	.short	(.L_23 - .L_22)
.L_22:
        /*005c*/ 	.word	0x00000000
        /*0060*/ 	.short	0x0009
        /*0062*/ 	.short	0x0048
        /*0064*/ 	.byte	0x00, 0xf4, 0x21, 0x00


	//----- nvinfo : EIATTR_KPARAM_INFO
	.align		4
.L_23:
        /*0068*/ 	.byte	0x04, 0x17
        /*006a*/ 	.short	(.L_25 - .L_24)
.L_24:
        /*006c*/ 	.word	0x00000000
        /*0070*/ 	.short	0x0008
        /*0072*/ 	.short	0x0040
        /*0074*/ 	.byte	0x00, 0xf4, 0x21, 0x00


	//----- nvinfo : EIATTR_KPARAM_INFO
	.align		4
.L_25:
        /*0078*/ 	.byte	0x04, 0x17
        /*007a*/ 	.short	(.L_27 - .L_26)
.L_26:
        /*007c*/ 	.word	0x00000000
        /*0080*/ 	.short	0x0007
        /*0082*/ 	.short	0x0038
        /*0084*/ 	.byte	0x00, 0xf4, 0x21, 0x00


	//----- nvinfo : EIATTR_KPARAM_INFO
	.align		4
.L_27:
        /*0088*/ 	.byte	0x04, 0x17
        /*008a*/ 	.short	(.L_29 - .L_28)
.L_28:
        /*008c*/ 	.word	0x00000000
        /*0090*/ 	.short	0x0006
        /*0092*/ 	.short	0x0030
        /*0094*/ 	.byte	0x00, 0xf4, 0x21, 0x00


	//----- nvinfo : EIATTR_KPARAM_INFO
	.align		4
.L_29:
        /*0098*/ 	.byte	0x04, 0x17
        /*009a*/ 	.short	(.L_31 - .L_30)
.L_30:
        /*009c*/ 	.word	0x00000000
        /*00a0*/ 	.short	0x0005
        /*00a2*/ 	.short	0x0028
        /*00a4*/ 	.byte	0x00, 0xf4, 0x21, 0x00


	//----- nvinfo : EIATTR_KPARAM_INFO
	.align		4
.L_31:
        /*00a8*/ 	.byte	0x04, 0x17
        /*00aa*/ 	.short	(.L_33 - .L_32)
.L_32:
        /*00ac*/ 	.word	0x00000000
        /*00b0*/ 	.short	0x0004
        /*00b2*/ 	.short	0x0020
        /*00b4*/ 	.byte	0x00, 0xf4, 0x21, 0x00


	//----- nvinfo : EIATTR_KPARAM_INFO
	.align		4
.L_33:
        /*00b8*/ 	.byte	0x04, 0x17
        /*00ba*/ 	.short	(.L_35 - .L_34)
.L_34:
        /*00bc*/ 	.word	0x00000000
        /*00c0*/ 	.short	0x0003
        /*00c2*/ 	.short	0x0018
        /*00c4*/ 	.byte	0x00, 0xf4, 0x21, 0x00


	//----- nvinfo : EIATTR_KPARAM_INFO
	.align		4
.L_35:
        /*00c8*/ 	.byte	0x04, 0x17
        /*00ca*/ 	.short	(.L_37 - .L_36)
.L_36:
        /*00cc*/ 	.word	0x00000000
        /*00d0*/ 	.short	0x0002
        /*00d2*/ 	.short	0x0010
        /*00d4*/ 	.byte	0x00, 0xf4, 0x21, 0x00


	//----- nvinfo : EIATTR_KPARAM_INFO
	.align		4
.L_37:
        /*00d8*/ 	.byte	0x04, 0x17
        /*00da*/ 	.short	(.L_39 - .L_38)
.L_38:
        /*00dc*/ 	.word	0x00000000
        /*00e0*/ 	.short	0x0001
        /*00e2*/ 	.short	0x0008
        /*00e4*/ 	.byte	0x00, 0xf4, 0x21, 0x00


	//----- nvinfo : EIATTR_KPARAM_INFO
	.align		4
.L_39:
        /*00e8*/ 	.byte	0x04, 0x17
        /*00ea*/ 	.short	(.L_41 - .L_40)
.L_40:
        /*00ec*/ 	.word	0x00000000
        /*00f0*/ 	.short	0x0000
        /*00f2*/ 	.short	0x0000
        /*00f4*/ 	.byte	0x00, 0xf4, 0x21, 0x00


	//----- nvinfo : EIATTR_SPARSE_MMA_MASK
	.align		4
.L_41:
        /*00f8*/ 	.byte	0x03, 0x50
        /*00fa*/ 	.short	0x0000


	//----- nvinfo : EIATTR_MAXREG_COUNT
	.align		4
        /*00fc*/ 	.byte	0x03, 0x1b
        /*00fe*/ 	.short	0x00ff


	//----- nvinfo : EIATTR_EXIT_INSTR_OFFSETS
	.align		4
        /*0100*/ 	.byte	0x04, 0x1c
        /*0102*/ 	.short	(.L_43 - .L_42)


	//   ....[0]....
.L_42:
        /*0104*/ 	.word	0x00000790


	//   ....[1]....
        /*0108*/ 	.word	0x00000800


	//----- nvinfo : EIATTR_REQNTID
	.align		4
.L_43:
        /*010c*/ 	.byte	0x04, 0x10
        /*010e*/ 	.short	(.L_45 - .L_44)
.L_44:
        /*0110*/ 	.word	0x00000020
        /*0114*/ 	.word	0x00000001
        /*0118*/ 	.word	0x00000001


	//----- nvinfo : EIATTR_CBANK_PARAM_SIZE
	.align		4
.L_45:
        /*011c*/ 	.byte	0x03, 0x19
        /*011e*/ 	.short	0x0070


	//----- nvinfo : EIATTR_PARAM_CBANK
	.align		4
        /*0120*/ 	.byte	0x04, 0x0a
        /*0122*/ 	.short	(.L_47 - .L_46)
	.align		4
.L_46:
        /*0124*/ 	.word	index@(.nv.constant0.triton_poi_fused__native_batch_norm_legit_no_training__unsafe_index_add_mul_relu_sub_40)
        /*0128*/ 	.short	0x0210
        /*012a*/ 	.short	0x0070


	//----- nvinfo : EIATTR_SW_WAR
	.align		4
.L_47:
        /*012c*/ 	.byte	0x04, 0x36
        /*012e*/ 	.short	(.L_49 - .L_48)
.L_48:
        /*0130*/ 	.word	0x00000008
.L_49:


//--------------------- .nv.callgraph             --------------------------
	.section	.nv.callgraph,"",@"SHT_CUDA_CALLGRAPH"
	.align	4
	.sectionentsize	8
	.align		4
        /*0000*/ 	.word	0x00000000
	.align		4
        /*0004*/ 	.word	0xffffffff
	.align		4
        /*0008*/ 	.word	0x00000000
	.align		4
        /*000c*/ 	.word	0xfffffffe
	.align		4
        /*0010*/ 	.word	0x00000000
	.align		4
        /*0014*/ 	.word	0xfffffffd
	.align		4
        /*0018*/ 	.word	0x00000000
	.align		4
        /*001c*/ 	.word	0xfffffffc


//--------------------- .nv.constant4             --------------------------
	.section	.nv.constant4,"a",@progbits
	.align	8
	.align		8
.nv.constant4:
        /*0000*/ 	.dword	_$_str
	.align		8
        /*0008*/ 	.dword	_$_str_$_2


//--------------------- .text.triton_poi_fused__native_batch_norm_legit_no_training__unsafe_index_add_mul_relu_sub_40 --------------------------
	.section	.text.triton_poi_fused__native_batch_norm_legit_no_training__unsafe_index_add_mul_relu_sub_40,"ax",@progbits
	.sectionflags	@"SHF_BARRIERS=1"
	.align	128
        .global         triton_poi_fused__native_batch_norm_legit_no_training__unsafe_index_add_mul_relu_sub_40
        .type           triton_poi_fused__native_batch_norm_legit_no_training__unsafe_index_add_mul_relu_sub_40,@function
        .size           triton_poi_fused__native_batch_norm_legit_no_training__unsafe_index_add_mul_relu_sub_40,(.L_x_1 - triton_poi_fused__native_batch_norm_legit_no_training__unsafe_index_add_mul_relu_sub_40)
        .other          triton_poi_fused__native_batch_norm_legit_no_training__unsafe_index_add_mul_relu_sub_40,@"STO_CUDA_ENTRY STV_DEFAULT"
triton_poi_fused__native_batch_norm_legit_no_training__unsafe_index_add_mul_relu_sub_40:
.text.triton_poi_fused__native_batch_norm_legit_no_training__unsafe_index_add_mul_relu_sub_40:
[----:B------:R-:W0:Y:S01]  /*0000*/  LDC R1, c[0x0][0x28] ;  /* 0x00000a00ff017b82 */ /* 0x000e220000000800 */
[----:B------:R-:W1:Y:S07]  /*0010*/  S2R R0, SR_CTAID.Y ;  /* 0x0000000000007919 */ /* 0x000e6e0000002600 */
[----:B------:R-:W2:Y:S01]  /*0020*/  LDC.64 R6, c[0x0][0x250] ;  /* 0x00009400ff067b82 */ /* 0x000ea20000000a00 */
[----:B------:R-:W-:Y:S01]  /*0030*/  ULDC.64 UR6, c[0x0][0x208] ;  /* 0x0000820000067ab9 */ /* 0x000fe20000000a00 */
[----:B------:R-:W3:Y:S01]  /*0040*/  S2R R4, SR_TID.X ;  /* 0x0000000000047919 */ /* 0x000ee20000002100 */
[----:B------:R-:W4:Y:S05]  /*0050*/  S2R R12, SR_CTAID.X ;  /* 0x00000000000c7919 */ /* 0x000f2a0000002500 */
[----:B------:R-:W5:Y:S08]  /*0060*/  LDC.64 R22, c[0x0][0x228] ;  /* 0x00008a00ff167b82 */ /* 0x000f700000000a00 */
[----:B------:R-:W4:Y:S08]  /*0070*/  LDC.64 R24, c[0x0][0x238] ;  /* 0x00008e00ff187b82 */ /* 0x000f300000000a00 */
[----:B------:R-:W5:Y:S01]  /*0080*/  LDC.64 R26, c[0x0][0x240] ;  /* 0x00009000ff1a7b82 */ /* 0x000f620000000a00 */
[----:B-1----:R-:W-:-:S07]  /*0090*/  IMAD.SHL.U32 R0, R0, 0x10, RZ ;  /* 0x0000001000007824 */ /* 0x002fce00078e00ff */
[----:B------:R-:W1:Y:S01]  /*00a0*/  LDC.64 R28, c[0x0][0x248] ;  /* 0x00009200ff1c7b82 */ /* 0x000e620000000a00 */
[----:B---3--:R-:W-:-:S05]  /*00b0*/  IMAD.SHL.U32 R5, R4, 0x2, RZ ;  /* 0x0000000204057824 */ /* 0x008fca00078e00ff */
[----:B------:R-:W-:-:S04]  /*00c0*/  LOP3.LUT R15, R0, 0xe, R5, 0xf8, !PT ;  /* 0x0000000e000f7812 */ /* 0x000fc800078ef805 */
[----:B------:R-:W-:Y:S02]  /*00d0*/  SHF.R.S32.HI R2, RZ, 0x1f, R15 ;  /* 0x0000001fff027819 */ /* 0x000fe4000001140f */
[----:B------:R-:W-:Y:S02]  /*00e0*/  ISETP.GE.AND P2, PT, R15, 0x10, PT ;  /* 0x000000100f00780c */ /* 0x000fe40003f46270 */
[----:B------:R-:W-:-:S04]  /*00f0*/  LEA.HI R8, R2, R15, RZ, 0x2 ;  /* 0x0000000f02087211 */ /* 0x000fc800078f10ff */
[----:B------:R-:W-:-:S04]  /*0100*/  LOP3.LUT R2, R8, 0xfffffffc, RZ, 0xc0, !PT ;  /* 0xfffffffc08027812 */ /* 0x000fc800078ec0ff */
[----:B------:R-:W-:Y:S02]  /*0110*/  IADD3 R33, R15, -R2, RZ ;  /* 0x800000020f217210 */ /* 0x000fe40007ffe0ff */
[----:B------:R-:W-:-:S03]  /*0120*/  CS2R R2, SRZ ;  /* 0x0000000000027805 */ /* 0x000fc6000001ff00 */
[----:B--2---:R-:W-:-:S05]  /*0130*/  IMAD.WIDE R6, R33, 0x4, R6 ;  /* 0x0000000421067825 */ /* 0x004fca00078e0206 */
[----:B------:R2:W3:Y:S01]  /*0140*/  @!P2 LDG.E.EL.64 R2, desc[UR6][R6.64] ;  /* 0x000000060602a981 */ /* 0x0004e2000c2e1b00 */
[----:B------:R-:W-:Y:S01]  /*0150*/  SHF.R.U32.HI R13, RZ, 0x3, R4 ;  /* 0x00000003ff0d7819 */ /* 0x000fe20000011604 */
[----:B----4-:R-:W-:Y:S01]  /*0160*/  IMAD.SHL.U32 R12, R12, 0x4, RZ ;  /* 0x000000040c0c7824 */ /* 0x010fe200078e00ff */
[----:B------:R-:W-:Y:S01]  /*0170*/  HFMA2.MMA R20, -RZ, RZ, 0, 0 ;  /* 0x00000000ff147435 */ /* 0x000fe200000001ff */
[----:B------:R-:W-:Y:S01]  /*0180*/  IMAD.SHL.U32 R11, R8, 0x4, RZ ;  /* 0x00000004080b7824 */ /* 0x000fe200078e00ff */
[----:B------:R-:W-:Y:S01]  /*0190*/  SGXT.U32 R13, R13, 0x2 ;  /* 0x000000020d0d781a */ /* 0x000fe20000000000 */
[----:B------:R-:W4:Y:S01]  /*01a0*/  LDC.64 R8, c[0x0][0x258] ;  /* 0x00009600ff087b82 */ /* 0x000f220000000a00 */
[----:B-----5:R-:W-:Y:S02]  /*01b0*/  IMAD.WIDE R22, R15, 0x4, R22 ;  /* 0x000000040f167825 */ /* 0x020fe400078e0216 */
[----:B------:R-:W-:Y:S02]  /*01c0*/  LOP3.LUT R10, R12, R13, RZ, 0xfc, !PT ;  /* 0x0000000d0c0a7212 */ /* 0x000fe400078efcff */
[----:B------:R-:W-:Y:S01]  /*01d0*/  LOP3.LUT R17, R11, 0xfffffff0, RZ, 0xc0, !PT ;  /* 0xfffffff00b117812 */ /* 0x000fe200078ec0ff */
[----:B-1----:R-:W-:Y:S01]  /*01e0*/  IMAD.WIDE R28, R33, 0x4, R28 ;  /* 0x00000004211c7825 */ /* 0x002fe200078e021c */
[C---:B------:R-:W-:Y:S01]  /*01f0*/  LEA.HI R21, R10.reuse, R10, RZ, 0x1 ;  /* 0x0000000a0a157211 */ /* 0x040fe200078f08ff */
[----:B--2---:R-:W1:Y:S01]  /*0200*/  LDC.64 R6, c[0x0][0x260] ;  /* 0x00009800ff067b82 */ /* 0x004e620000000a00 */
[----:B------:R-:W-:-:S02]  /*0210*/  LEA R14, R10, R33, 0x2 ;  /* 0x000000210a0e7211 */ /* 0x000fc400078e10ff */
[----:B------:R-:W-:Y:S02]  /*0220*/  LOP3.LUT R11, R21, 0xfffffffe, RZ, 0xc0, !PT ;  /* 0xfffffffe150b7812 */ /* 0x000fe400078ec0ff */
[----:B------:R-:W-:Y:S01]  /*0230*/  ISETP.GE.AND P1, PT, R10, 0x4, PT ;  /* 0x000000040a00780c */ /* 0x000fe20003f26270 */
[----:B------:R-:W-:Y:S02]  /*0240*/  IMAD.IADD R19, R14, 0x1, R17 ;  /* 0x000000010e137824 */ /* 0x000fe400078e0211 */
[----:B------:R-:W-:Y:S01]  /*0250*/  IMAD.IADD R17, R10, 0x1, -R11 ;  /* 0x000000010a117824 */ /* 0x000fe200078e0a0b */
[----:B------:R-:W-:Y:S01]  /*0260*/  ISETP.LT.AND P0, PT, R15, 0x10, !P1 ;  /* 0x000000100f00780c */ /* 0x000fe20004f01270 */
[----:B------:R-:W2:Y:S01]  /*0270*/  LDC.64 R10, c[0x0][0x270] ;  /* 0x00009c00ff0a7b82 */ /* 0x000ea20000000a00 */
[----:B0-----:R-:W-:Y:S01]  /*0280*/  IMAD.WIDE R26, R19, 0x4, R26 ;  /* 0x00000004131a7825 */ /* 0x001fe200078e021a */
[----:B------:R-:W-:Y:S02]  /*0290*/  CS2R R14, SRZ ;  /* 0x00000000000e7805 */ /* 0x000fe4000001ff00 */
[----:B------:R-:W-:Y:S01]  /*02a0*/  CS2R R18, SRZ ;  /* 0x0000000000127805 */ /* 0x000fe2000001ff00 */
[----:B------:R-:W-:Y:S01]  /*02b0*/  IMAD.WIDE R24, R17, 0x4, R24 ;  /* 0x0000000411187825 */ /* 0x000fe200078e0218 */
[----:B------:R-:W-:-:S02]  /*02c0*/  CS2R R16, SRZ ;  /* 0x0000000000107805 */ /* 0x000fc4000001ff00 */
[----:B------:R-:W-:Y:S01]  /*02d0*/  SHF.R.S32.HI R21, RZ, 0x1, R21 ;  /* 0x00000001ff157819 */ /* 0x000fe20000011415 */
[----:B----4-:R-:W-:Y:S01]  /*02e0*/  IMAD.WIDE R30, R33, 0x4, R8 ;  /* 0x00000004211e7825 */ /* 0x010fe200078e0208 */
[----:B------:R-:W4:Y:S01]  /*02f0*/  @!P2 LDG.E.EL.64 R18, desc[UR6][R22.64] ;  /* 0x000000061612a981 */ /* 0x000f22000c2e1b00 */
[----:B------:R-:W-:-:S03]  /*0300*/  CS2R R8, SRZ ;  /* 0x0000000000087805 */ /* 0x000fc6000001ff00 */
[----:B------:R-:W5:Y:S01]  /*0310*/  @P0 LDG.E.EL.64 R14, desc[UR6][R26.64] ;  /* 0x000000061a0e0981 */ /* 0x000f62000c2e1b00 */
[----:B-1----:R-:W-:Y:S01]  /*0320*/  IMAD.WIDE R32, R33, 0x4, R6 ;  /* 0x0000000421207825 */ /* 0x002fe200078e0206 */
[----:B------:R-:W-:Y:S02]  /*0330*/  CS2R R6, SRZ ;  /* 0x0000000000067805 */ /* 0x000fe4000001ff00 */
[----:B------:R-:W5:Y:S04]  /*0340*/  @!P2 LDG.E.EL.64 R16, desc[UR6][R28.64] ;  /* 0x000000061c10a981 */ /* 0x000f68000c2e1b00 */
[----:B------:R-:W4:Y:S01]  /*0350*/  @!P1 LDG.E.EL R20, desc[UR6][R24.64] ;  /* 0x0000000618149981 */ /* 0x000f22000c2e1900 */
[----:B--2---:R-:W-:-:S03]  /*0360*/  IMAD.WIDE R10, R21, 0x4, R10 ;  /* 0x00000004150a7825 */ /* 0x004fc600078e020a */
[----:B------:R-:W2:Y:S01]  /*0370*/  @!P2 LDG.E.EL.64 R8, desc[UR6][R30.64] ;  /* 0x000000061e08a981 */ /* 0x000ea2000c2e1b00 */
[----:B------:R-:W-:-:S03]  /*0380*/  IMAD.MOV.U32 R21, RZ, RZ, RZ ;  /* 0x000000ffff157224 */ /* 0x000fc600078e00ff */
[----:B------:R-:W2:Y:S04]  /*0390*/  @!P2 LDG.E.EL.64 R6, desc[UR6][R32.64] ;  /* 0x000000062006a981 */ /* 0x000ea8000c2e1b00 */
[----:B------:R0:W2:Y:S01]  /*03a0*/  @!P1 LDG.E.EL R21, desc[UR6][R10.64] ;  /* 0x000000060a159981 */ /* 0x0000a2000c2e1900 */
[----:B------:R-:W1:Y:S01]  /*03b0*/  S2UR UR5, SR_CgaCtaId ;  /* 0x00000000000579c3 */ /* 0x000e620000008800 */
[----:B------:R-:W-:Y:S01]  /*03c0*/  UMOV UR4, 0x400 ;  /* 0x0000040000047882 */ /* 0x000fe20000000000 */
[----:B0-----:R-:W-:Y:S01]  /*03d0*/  SHF.L.U32 R10, R4, 0x3, RZ ;  /* 0x00000003040a7819 */ /* 0x001fe200000006ff */
[----:B------:R-:W-:Y:S01]  /*03e0*/  IMAD.MOV.U32 R11, RZ, RZ, 0x3e800000 ;  /* 0x3e800000ff0b7424 */ /* 0x000fe200078e00ff */
[----:B-1----:R-:W-:Y:S01]  /*03f0*/  UPRMT UR4, UR5, 0x654, UR4 ;  /* 0x0000065405047896 */ /* 0x002fe20008000004 */
[----:B------:R-:W-:-:S02]  /*0400*/  LOP3.LUT R12, R12, 0x2, R5, 0xf8, !PT ;  /* 0x000000020c0c7812 */ /* 0x000fc400078ef805 */
[----:B------:R-:W-:Y:S01]  /*0410*/  LOP3.LUT R5, R5, 0x3c, RZ, 0xc0, !PT ;  /* 0x0000003c05057812 */ /* 0x000fe200078ec0ff */
[----:B------:R-:W-:Y:S01]  /*0420*/  BAR.SYNC.DEFER_BLOCKING 0x0 ;  /* 0x0000000000007b1d */ /* 0x000fe20000010000 */
[----:B---3--:R-:W-:Y:S01]  /*0430*/  FADD R2, R2, 9.9999997473787516356e-06 ;  /* 0x3727c5ac02027421 */ /* 0x008fe20000000000 */
[----:B------:R-:W-:-:S04]  /*0440*/  FADD R3, R3, 9.9999997473787516356e-06 ;  /* 0x3727c5ac03037421 */ /* 0x000fc80000000000 */
[----:B------:R-:W0:Y:S08]  /*0450*/  MUFU.SQRT R22, R2 ;  /* 0x0000000200167308 */ /* 0x000e300000002000 */
[----:B------:R-:W1:Y:S01]  /*0460*/  MUFU.SQRT R23, R3 ;  /* 0x0000000300177308 */ /* 0x000e620000002000 */
[C---:B0-----:R-:W-:Y:S02]  /*0470*/  FSETP.GT.AND P0, PT, R22.reuse, 8.50705917302346158658e+37, PT ;  /* 0x7e8000001600780b */ /* 0x041fe40003f04000 */
[----:B------:R-:W-:-:S02]  /*0480*/  FSETP.GEU.AND P2, PT, R22, 1.175494350822287508e-38, PT ;  /* 0x008000001600780b */ /* 0x000fc40003f4e000 */
[C---:B-1----:R-:W-:Y:S02]  /*0490*/  FSETP.GT.AND P1, PT, R23.reuse, 8.50705917302346158658e+37, PT ;  /* 0x7e8000001700780b */ /* 0x042fe40003f24000 */
[----:B------:R-:W-:-:S07]  /*04a0*/  FSETP.GEU.AND P3, PT, R23, 1.175494350822287508e-38, PT ;  /* 0x008000001700780b */ /* 0x000fce0003f6e000 */
[----:B------:R-:W-:-:S04]  /*04b0*/  @P0 FMUL R22, R22, 0.25 ;  /* 0x3e80000016160820 */ /* 0x000fc80000400000 */
[----:B------:R-:W-:Y:S01]  /*04c0*/  @!P2 FMUL R22, R22, 16777216 ;  /* 0x4b8000001616a820 */ /* 0x000fe20000400000 */
[----:B------:R-:W-:-:S04]  /*04d0*/  @P1 FMUL R23, R23, 0.25 ;  /* 0x3e80000017171820 */ /* 0x000fc80000400000 */
[----:B------:R-:W-:Y:S01]  /*04e0*/  @!P3 FMUL R23, R23, 16777216 ;  /* 0x4b8000001717b820 */ /* 0x000fe20000400000 */
[----:B------:R-:W0:Y:S01]  /*04f0*/  MUFU.RCP R22, R22 ;  /* 0x0000001600167308 */ /* 0x000e220000001000 */
[----:B------:R-:W-:Y:S02]  /*0500*/  LOP3.LUT R2, R10, 0x38, RZ, 0xc0, !PT ;  /* 0x000000380a027812 */ /* 0x000fe400078ec0ff */
[----:B------:R-:W-:-:S05]  /*0510*/  SHF.R.U32.HI R3, RZ, 0x1, R4 ;  /* 0x00000001ff037819 */ /* 0x000fca0000011604 */
[----:B------:R-:W1:Y:S01]  /*0520*/  MUFU.RCP R23, R23 ;  /* 0x0000001700177308 */ /* 0x000e620000001000 */
[----:B------:R-:W-:Y:S02]  /*0530*/  LOP3.LUT R4, R13, 0x38, R10, 0xf8, !PT ;  /* 0x000000380d047812 */ /* 0x000fe400078ef80a */
[----:B------:R-:W-:Y:S02]  /*0540*/  IADD3 R25, R2, UR4, RZ ;  /* 0x0000000402197c10 */ /* 0x000fe4000fffe0ff */
[C---:B------:R-:W-:Y:S02]  /*0550*/  FSEL R13, R11.reuse, 1, P0 ;  /* 0x3f8000000b0d7808 */ /* 0x040fe40000000000 */
[----:B------:R-:W-:Y:S02]  /*0560*/  FSEL R2, R11, 1, P1 ;  /* 0x3f8000000b027808 */ /* 0x000fe40000800000 */
[----:B------:R-:W-:Y:S01]  /*0570*/  SGXT.U32 R3, R3, 0x4 ;  /* 0x000000040303781a */ /* 0x000fe20000000000 */
[----:B------:R-:W-:-:S02]  /*0580*/  @!P2 FMUL R13, R13, 16777216 ;  /* 0x4b8000000d0da820 */ /* 0x000fc40000400000 */
[----:B------:R-:W-:Y:S01]  /*0590*/  @!P3 FMUL R2, R2, 16777216 ;  /* 0x4b8000000202b820 */ /* 0x000fe20000400000 */
[----:B------:R-:W-:Y:S01]  /*05a0*/  LOP3.LUT R11, R0, R3, RZ, 0xfc, !PT ;  /* 0x00000003000b7212 */ /* 0x000fe200078efcff */
[----:B-----5:R-:W-:Y:S01]  /*05b0*/  FADD R15, -R17, R15 ;  /* 0x0000000f110f7221 */ /* 0x020fe20000000100 */
[----:B------:R-:W-:Y:S01]  /*05c0*/  FADD R14, -R16, R14 ;  /* 0x0000000e100e7221 */ /* 0x000fe20000000100 */
[----:B0-----:R-:W-:Y:S01]  /*05d0*/  FMUL R13, R22, R13 ;  /* 0x0000000d160d7220 */ /* 0x001fe20000400000 */
[----:B-1----:R-:W-:Y:S01]  /*05e0*/  FMUL R2, R23, R2 ;  /* 0x0000000217027220 */ /* 0x002fe20000400000 */
[--C-:B----4-:R-:W-:Y:S02]  /*05f0*/  FADD R3, R18, -R18.reuse ;  /* 0x8000001212037221 */ /* 0x110fe40000000000 */
[----:B------:R-:W-:Y:S01]  /*0600*/  FMUL R13, R14, R13 ;  /* 0x0000000d0e0d7220 */ /* 0x000fe20000400000 */
[----:B------:R-:W-:Y:S01]  /*0610*/  FMUL R2, R15, R2 ;  /* 0x000000020f027220 */ /* 0x000fe20000400000 */
[----:B------:R-:W-:Y:S01]  /*0620*/  FFMA R18, R3, R20, R18 ;  /* 0x0000001403127223 */ /* 0x000fe20000000012 */
[----:B------:R-:W-:Y:S01]  /*0630*/  FADD R0, R19, -R19 ;  /* 0x8000001313007221 */ /* 0x000fe20000000000 */
[----:B--2---:R-:W-:Y:S01]  /*0640*/  FFMA R6, R13, R8, R6 ;  /* 0x000000080d067223 */ /* 0x004fe20000000006 */
[----:B------:R-:W-:Y:S01]  /*0650*/  FFMA R2, R2, R9, R7 ;  /* 0x0000000902027223 */ /* 0x000fe20000000007 */
[----:B------:R-:W-:Y:S01]  /*0660*/  FADD R3, R18, -R18 ;  /* 0x8000001212037221 */ /* 0x000fe20000000000 */
[----:B------:R-:W-:-:S02]  /*0670*/  FFMA R0, R0, R20, R19 ;  /* 0x0000001400007223 */ /* 0x000fc40000000013 */
[----:B------:R-:W-:Y:S01]  /*0680*/  FSETP.GEU.AND P1, PT, R6, RZ, PT ;  /* 0x000000ff0600720b */ /* 0x000fe20003f2e000 */
[-C--:B------:R-:W-:Y:S01]  /*0690*/  FFMA R7, R3, R21.reuse, R18 ;  /* 0x0000001503077223 */ /* 0x080fe20000000012 */
[----:B------:R-:W-:Y:S01]  /*06a0*/  FSETP.GEU.AND P2, PT, R2, RZ, PT ;  /* 0x000000ff0200720b */ /* 0x000fe20003f4e000 */
[--C-:B------:R-:W-:Y:S01]  /*06b0*/  FADD R3, R0, -R0.reuse ;  /* 0x8000000000037221 */ /* 0x100fe20000000000 */
[----:B------:R-:W-:Y:S02]  /*06c0*/  FSEL R6, R6, RZ, P1 ;  /* 0x000000ff06067208 */ /* 0x000fe40000800000 */
[----:B------:R-:W-:Y:S01]  /*06d0*/  FSEL R2, R2, RZ, P2 ;  /* 0x000000ff02027208 */ /* 0x000fe20001000000 */
[----:B------:R-:W-:Y:S01]  /*06e0*/  FFMA R3, R3, R21, R0 ;  /* 0x0000001503037223 */ /* 0x000fe20000000000 */
[----:B------:R-:W-:Y:S02]  /*06f0*/  IMAD R25, R4, 0x4, R25 ;  /* 0x0000000404197824 */ /* 0x000fe400078e0219 */
[----:B------:R-:W-:Y:S01]  /*0700*/  FADD R6, R6, R7 ;  /* 0x0000000706067221 */ /* 0x000fe20000000000 */
[----:B------:R-:W-:-:S04]  /*0710*/  FADD R2, R2, R3 ;  /* 0x0000000302027221 */ /* 0x000fc80000000000 */
[----:B------:R0:W-:Y:S04]  /*0720*/  STS [R25], R6 ;  /* 0x0000000619007388 */ /* 0x0001e80000000800 */
[----:B------:R0:W-:Y:S01]  /*0730*/  STS [R25+0x14], R2 ;  /* 0x0000140219007388 */ /* 0x0001e20000000800 */
[----:B------:R-:W-:Y:S01]  /*0740*/  BAR.SYNC.DEFER_BLOCKING 0x0 ;  /* 0x0000000000007b1d */ /* 0x000fe20000010000 */
[----:B------:R-:W-:-:S04]  /*0750*/  ISETP.GE.AND P0, PT, R12, 0x4, PT ;  /* 0x000000040c00780c */ /* 0x000fc80003f06270 */
[----:B------:R-:W-:Y:S02]  /*0760*/  ISETP.LT.AND P0, PT, R11, 0x10, !P0 ;  /* 0x000000100b00780c */ /* 0x000fe40004701270 */
[----:B------:R-:W-:-:S04]  /*0770*/  LOP3.LUT R10, R10, 0xf8, RZ, 0xc0, !PT ;  /* 0x000000f80a0a7812 */ /* 0x000fc800078ec0ff */
[----:B------:R-:W-:-:S07]  /*0780*/  IADD3 R5, R10, UR4, R5 ;  /* 0x000000040a057c10 */ /* 0x000fce000fffe005 */
[----:B0-----:R-:W-:Y:S05]  /*0790*/  @!P0 EXIT ;  /* 0x000000000000894d */ /* 0x001fea0003800000 */
[----:B------:R-:W-:Y:S01]  /*07a0*/  LDS R6, [R5] ;  /* 0x0000000005067984 */ /* 0x000fe20000000800 */
[----:B------:R-:W0:Y:S01]  /*07b0*/  LDC.64 R2, c[0x0][0x210] ;  /* 0x00008400ff027b82 */ /* 0x000e220000000a00 */
[----:B------:R-:W-:Y:S02]  /*07c0*/  LEA R11, R11, R12, 0x2 ;  /* 0x0000000c0b0b7211 */ /* 0x000fe400078e10ff */
[----:B------:R-:W1:Y:S03]  /*07d0*/  LDS R7, [R5+0x4] ;  /* 0x0000040005077984 */ /* 0x000e660000000800 */
[----:B0-----:R-:W-:-:S05]  /*07e0*/  IMAD.WIDE R2, R11, 0x4, R2 ;  /* 0x000000040b027825 */ /* 0x001fca00078e0202 */
[----:B-1----:R-:W-:Y:S01]  /*07f0*/  STG.E.64 desc[UR6][R2.64], R6 ;  /* 0x0000000602007986 */ /* 0x002fe2000c101b06 */
[----:B------:R-:W-:Y:S05]  /*0800*/  EXIT ;  /* 0x000000000000794d */ /* 0x000fea0003800000 */
.L_x_0:
[----:B------:R-:W-:-:S00]  /*0810*/  BRA `(.L_x_0) ;  /* 0xfffffffc00fc7947 */ /* 0x000fc0000383ffff */
[----:B------:R-:W-:-:S00]  /*0820*/  NOP ;  /* 0x0000000000007918 */ /* 0x000fc00000000000 */
        /* <DEDUP_REMOVED lines=13> */
.L_x_1:


//--------------------- .nv.global.init           --------------------------
	.section	.nv.global.init,"aw",@progbits
.nv.global.init:
	.type		_$_str,@object
	.size		_$_str,(_$_str_$_2 - _$_str)
_$_str:
        /*0000*/ 	.byte	0x5f, 0x5f, 0x43, 0x55, 0x44, 0x41, 0x5f, 0x46, 0x54, 0x5a, 0x00
	.type		_$_str_$_2,@object
	.size		_$_str_$_2,(.L_1 - _$_str_$_2)
_$_str_$_2:
        /*000b*/ 	.byte	0x5f, 0x5f, 0x43, 0x55, 0x44, 0x41, 0x5f, 0x50, 0x52, 0x45, 0x43, 0x5f, 0x53, 0x51, 0x52, 0x54
        /*001b*/ 	.byte	0x00
.L_1:


//--------------------- .nv.shared.triton_poi_fused__native_batch_norm_legit_no_training__unsafe_index_add_mul_relu_sub_40 --------------------------
	.section	.nv.shared.triton_poi_fused__native_batch_norm_legit_no_training__unsafe_index_add_mul_relu_sub_40,"aw",@nobits
	.sectionflags	@""
	.align	16
	.zero		1024


//--------------------- .nv.constant0.triton_poi_fused__native_batch_norm_legit_no_training__unsafe_index_add_mul_relu_sub_40 --------------------------
	.section	.nv.constant0.triton_poi_fused__native_batch_norm_legit_no_training__unsafe_index_add_mul_relu_sub_40,"a",@progbits
	.sectionflags	@""
	.align	4
.nv.constant0.triton_poi_fused__native_batch_norm_legit_no_training__unsafe_index_add_mul_relu_sub_40:
	.zero		640
